	.headerflags	@"EF_CUDA_TEXMODE_UNIFIED EF_CUDA_64BIT_ADDRESS EF_CUDA_ACCELERATORS EF_CUDA_SM90 EF_CUDA_VIRTUAL_SM(EF_CUDA_SM90)"
	.elftype	@"ET_EXEC"


//--------------------- .nv.info                  --------------------------
	.section	.nv.info,"",@"SHT_CUDA_INFO"
	.align	4


	//----- nvinfo : EIATTR_REGCOUNT
	.align		4
        /*0000*/ 	.byte	0x04, 0x2f
        /*0002*/ 	.short	(.L_1 - .L_0)
	.align		4
.L_0:
        /*0004*/ 	.word	index@(triton_poi_fused_add_convolution_mul_9)
        /*0008*/ 	.word	0x00000010


	//----- nvinfo : EIATTR_MIN_STACK_SIZE
	.align		4
.L_1:
        /*000c*/ 	.byte	0x04, 0x12
        /*000e*/ 	.short	(.L_3 - .L_2)
	.align		4
.L_2:
        /*0010*/ 	.word	index@(triton_poi_fused_add_convolution_mul_9)
        /*0014*/ 	.word	0x00000000


	//----- nvinfo : EIATTR_FRAME_SIZE
	.align		4
.L_3:
        /*0018*/ 	.byte	0x04, 0x11
        /*001a*/ 	.short	(.L_5 - .L_4)
	.align		4
.L_4:
        /*001c*/ 	.word	index@(triton_poi_fused_add_convolution_mul_9)
        /*0020*/ 	.word	0x00000000


	//----- nvinfo : EIATTR_MIN_STACK_SIZE
	.align		4
.L_5:
        /*0024*/ 	.byte	0x04, 0x12
        /*0026*/ 	.short	(.L_7 - .L_6)
	.align		4
.L_6:
        /*0028*/ 	.word	index@(triton_poi_fused_add_convolution_mul_9)
        /*002c*/ 	.word	0x00000000
.L_7:


//--------------------- .nv.info.triton_poi_fused_add_convolution_mul_9 --------------------------
	.section	.nv.info.triton_poi_fused_add_convolution_mul_9,"",@"SHT_CUDA_INFO"
	.sectionflags	@""
	.align	4


	//----- nvinfo : EIATTR_CUDA_API_VERSION
	.align		4
        /*0000*/ 	.byte	0x04, 0x37
        /*0002*/ 	.short	(.L_9 - .L_8)
.L_8:
        /*0004*/ 	.word	0x0000007c


	//----- nvinfo : EIATTR_KPARAM_INFO
	.align		4
.L_9:
        /*0008*/ 	.byte	0x04, 0x17
        /*000a*/ 	.short	(.L_11 - .L_10)
.L_10:
        /*000c*/ 	.word	0x00000000
        /*0010*/ 	.short	0x0004
        /*0012*/ 	.short	0x0020
        /*0014*/ 	.byte	0x00, 0xf0, 0x11, 0x00


	//----- nvinfo : EIATTR_KPARAM_INFO
	.align		4
.L_11:
        /*0018*/ 	.byte	0x04, 0x17
        /*001a*/ 	.short	(.L_13 - .L_12)
.L_12:
        /*001c*/ 	.word	0x00000000
        /*0020*/ 	.short	0x0003
        /*0022*/ 	.short	0x0018
        /*0024*/ 	.byte	0x00, 0xf4, 0x21, 0x00


	//----- nvinfo : EIATTR_KPARAM_INFO
	.align		4
.L_13:
        /*0028*/ 	.byte	0x04, 0x17
        /*002a*/ 	.short	(.L_15 - .L_14)
.L_14:
        /*002c*/ 	.word	0x00000000
        /*0030*/ 	.short	0x0002
        /*0032*/ 	.short	0x0010
        /*0034*/ 	.byte	0x00, 0xf4, 0x21, 0x00


	//----- nvinfo : EIATTR_KPARAM_INFO
	.align		4
.L_15:
        /*0038*/ 	.byte	0x04, 0x17
        /*003a*/ 	.short	(.L_17 - .L_16)
.L_16:
        /*003c*/ 	.word	0x00000000
        /*0040*/ 	.short	0x0001
        /*0042*/ 	.short	0x0008
        /*0044*/ 	.byte	0x00, 0xf4, 0x21, 0x00


	//----- nvinfo : EIATTR_KPARAM_INFO
	.align		4
.L_17:
        /*0048*/ 	.byte	0x04, 0x17
        /*004a*/ 	.short	(.L_19 - .L_18)
.L_18:
        /*004c*/ 	.word	0x00000000
        /*0050*/ 	.short	0x0000
        /*0052*/ 	.short	0x0000
        /*0054*/ 	.byte	0x00, 0xf4, 0x21, 0x00


	//----- nvinfo : EIATTR_SPARSE_MMA_MASK
	.align		4
.L_19:
        /*0058*/ 	.byte	0x03, 0x50
        /*005a*/ 	.short	0x0000


	//----- nvinfo : EIATTR_MAXREG_COUNT
	.align		4
        /*005c*/ 	.byte	0x03, 0x1b
        /*005e*/ 	.short	0x00ff


	//----- nvinfo : EIATTR_EXIT_INSTR_OFFSETS
	.align		4
        /*0060*/ 	.byte	0x04, 0x1c
        /*0062*/ 	.short	(.L_21 - .L_20)


	//   ....[0]....
.L_20:
        /*0064*/ 	.word	0x00000200


	//   ....[1]....
        /*0068*/ 	.word	0x00000220


	//----- nvinfo : EIATTR_REQNTID
	.align		4
.L_21:
        /*006c*/ 	.byte	0x04, 0x10
        /*006e*/ 	.short	(.L_23 - .L_22)
.L_22:
        /*0070*/ 	.word	0x00000080
        /*0074*/ 	.word	0x00000001
        /*0078*/ 	.word	0x00000001


	//----- nvinfo : EIATTR_CBANK_PARAM_SIZE
	.align		4
.L_23:
        /*007c*/ 	.byte	0x03, 0x19
        /*007e*/ 	.short	0x0024


	//----- nvinfo : EIATTR_PARAM_CBANK
	.align		4
        /*0080*/ 	.byte	0x04, 0x0a
        /*0082*/ 	.short	(.L_25 - .L_24)
	.align		4
.L_24:
        /*0084*/ 	.word	index@(.nv.constant0.triton_poi_fused_add_convolution_mul_9)
        /*0088*/ 	.short	0x0210
        /*008a*/ 	.short	0x0024


	//----- nvinfo : EIATTR_SW_WAR
	.align		4
.L_25:
        /*008c*/ 	.byte	0x04, 0x36
        /*008e*/ 	.short	(.L_27 - .L_26)
.L_26:
        /*0090*/ 	.word	0x00000008
.L_27:


//--------------------- .nv.callgraph             --------------------------
	.section	.nv.callgraph,"",@"SHT_CUDA_CALLGRAPH"
	.align	4
	.sectionentsize	8
	.align		4
        /*0000*/ 	.word	0x00000000
	.align		4
        /*0004*/ 	.word	0xffffffff
	.align		4
        /*0008*/ 	.word	0x00000000
	.align		4
        /*000c*/ 	.word	0xfffffffe
	.align		4
        /*0010*/ 	.word	0x00000000
	.align		4
        /*0014*/ 	.word	0xfffffffd
	.align		4
        /*0018*/ 	.word	0x00000000
	.align		4
        /*001c*/ 	.word	0xfffffffc


//--------------------- .text.triton_poi_fused_add_convolution_mul_9 --------------------------
	.section	.text.triton_poi_fused_add_convolution_mul_9,"ax",@progbits
	.align	128
        .global         triton_poi_fused_add_convolution_mul_9
        .type           triton_poi_fused_add_convolution_mul_9,@function
        .size           triton_poi_fused_add_convolution_mul_9,(.L_x_1 - triton_poi_fused_add_convolution_mul_9)
        .other          triton_poi_fused_add_convolution_mul_9,@"STO_CUDA_ENTRY STV_DEFAULT"
triton_poi_fused_add_convolution_mul_9:
.text.triton_poi_fused_add_convolution_mul_9:
[----:B------:R-:W0:Y:S02]  /*0000*/  LDC R1, c[0x0][0x28] ;  /* 0x00000a00ff017b82 */ /* 0x000e240000000800 */
[----:B------:R-:W1:Y:S01]  /*0010*/  S2R R0, SR_TID.X ;  /* 0x0000000000007919 */ /* 0x000e620000002100 */
[----:B------:R-:W2:Y:S01]  /*0020*/  LDC.64 R6, c[0x0][0x218] ;  /* 0x00008600ff067b82 */ /* 0x000ea20000000a00 */
[----:B------:R-:W-:Y:S01]  /*0030*/  ULDC.64 UR4, c[0x0][0x208] ;  /* 0x0000820000047ab9 */ /* 0x000fe20000000a00 */
[----:B------:R-:W3:Y:S06]  /*0040*/  S2R R11, SR_CTAID.X ;  /* 0x00000000000b7919 */ /* 0x000eec0000002500 */
[----:B------:R-:W4:Y:S08]  /*0050*/  LDC.64 R4, c[0x0][0x210] ;  /* 0x00008400ff047b82 */ /* 0x000f300000000a00 */
[----:B------:R-:W5:Y:S01]  /*0060*/  LDC.64 R8, c[0x0][0x220] ;  /* 0x00008800ff087b82 */ /* 0x000f620000000a00 */
[----:B-1----:R-:W-:-:S02]  /*0070*/  LOP3.LUT R0, R0, 0x7f, RZ, 0xc0, !PT ;  /* 0x0000007f00007812 */ /* 0x002fc400078ec0ff */
[----:B---3--:R-:W-:-:S03]  /*0080*/  SHF.R.S32.HI R2, RZ, 0x18, R11 ;  /* 0x00000018ff027819 */ /* 0x008fc6000001140b */
[----:B------:R-:W-:Y:S01]  /*0090*/  IMAD R11, R11, 0x80, R0 ;  /* 0x000000800b0b7824 */ /* 0x000fe200078e0200 */
[----:B------:R-:W-:-:S03]  /*00a0*/  SGXT R0, R2, 0x1 ;  /* 0x000000010200781a */ /* 0x000fc60000000200 */
[C---:B----4-:R-:W-:Y:S01]  /*00b0*/  IMAD.WIDE R4, R11.reuse, 0x4, R4 ;  /* 0x000000040b047825 */ /* 0x050fe200078e0204 */
[----:B------:R-:W1:Y:S01]  /*00c0*/  LDC.64 R2, c[0x0][0x228] ;  /* 0x00008a00ff027b82 */ /* 0x000e620000000a00 */
[----:B------:R-:W-:Y:S02]  /*00d0*/  ISETP.GE.AND P0, PT, R11, 0x100, PT ;  /* 0x000001000b00780c */ /* 0x000fe40003f06270 */
[----:B------:R-:W-:-:S04]  /*00e0*/  LEA.HI R0, R0, R11, RZ, 0x4 ;  /* 0x0000000b00007211 */ /* 0x000fc800078f20ff */
[----:B------:R-:W-:-:S04]  /*00f0*/  SHF.R.S32.HI R0, RZ, 0x4, R0 ;  /* 0x00000004ff007819 */ /* 0x000fc80000011400 */
[----:B------:R-:W-:-:S04]  /*0100*/  LEA.HI R10, R0, R0, RZ, 0x2 ;  /* 0x00000000000a7211 */ /* 0x000fc800078f10ff */
[----:B------:R-:W-:-:S05]  /*0110*/  LOP3.LUT R13, R10, 0xfffffffc, RZ, 0xc0, !PT ;  /* 0xfffffffc0a0d7812 */ /* 0x000fca00078ec0ff */
[----:B------:R-:W-:Y:S02]  /*0120*/  IMAD.IADD R13, R0, 0x1, -R13 ;  /* 0x00000001000d7824 */ /* 0x000fe400078e0a0d */
[----:B------:R-:W-:Y:S02]  /*0130*/  IMAD.MOV.U32 R0, RZ, RZ, RZ ;  /* 0x000000ffff007224 */ /* 0x000fe400078e00ff */
[----:B--2---:R-:W-:Y:S01]  /*0140*/  IMAD.WIDE R6, R13, 0x4, R6 ;  /* 0x000000040d067825 */ /* 0x004fe200078e0206 */
[----:B------:R-:W-:-:S03]  /*0150*/  HFMA2.MMA R13, -RZ, RZ, 0, 0 ;  /* 0x00000000ff0d7435 */ /* 0x000fc600000001ff */
[C---:B-----5:R-:W-:Y:S01]  /*0160*/  IMAD.WIDE R8, R11.reuse, 0x4, R8 ;  /* 0x000000040b087825 */ /* 0x060fe200078e0208 */
[----:B------:R-:W2:Y:S03]  /*0170*/  @!P0 LDG.E R0, desc[UR4][R4.64] ;  /* 0x0000000404008981 */ /* 0x000ea6000c1e1900 */
[----:B-1----:R-:W-:Y:S01]  /*0180*/  IMAD.WIDE R2, R11, 0x4, R2 ;  /* 0x000000040b027825 */ /* 0x002fe200078e0202 */
[----:B------:R-:W-:Y:S02]  /*0190*/  CS2R R10, SRZ ;  /* 0x00000000000a7805 */ /* 0x000fe4000001ff00 */
[----:B------:R-:W2:Y:S04]  /*01a0*/  @!P0 LDG.E.EL R13, desc[UR4][R6.64] ;  /* 0x00000004060d8981 */ /* 0x000ea8000c2e1900 */
[----:B------:R-:W3:Y:S04]  /*01b0*/  @!P0 LDG.E R10, desc[UR4][R8.64] ;  /* 0x00000004080a8981 */ /* 0x000ee8000c1e1900 */
[----:B------:R-:W4:Y:S01]  /*01c0*/  @!P0 LDG.E R11, desc[UR4][R2.64] ;  /* 0x00000004020b8981 */ /* 0x000f22000c1e1900 */
[----:B--2---:R-:W-:-:S04]  /*01d0*/  FADD R13, R13, R0 ;  /* 0x000000000d0d7221 */ /* 0x004fc80000000000 */
[----:B---3--:R-:W-:-:S04]  /*01e0*/  FFMA R10, R13, 0.20000000298023223877, R10 ;  /* 0x3e4ccccd0d0a7823 */ /* 0x008fc8000000000a */
[----:B----4-:R-:W-:Y:S01]  /*01f0*/  FFMA R11, R10, 0.20000000298023223877, R11 ;  /* 0x3e4ccccd0a0b7823 */ /* 0x010fe2000000000b */
[----:B------:R-:W-:Y:S06]  /*0200*/  @P0 EXIT ;  /* 0x000000000000094d */ /* 0x000fec0003800000 */
[----:B------:R-:W-:Y:S01]  /*0210*/  STG.E desc[UR4][R4.64], R11 ;  /* 0x0000000b04007986 */ /* 0x000fe2000c101904 */
[----:B------:R-:W-:Y:S05]  /*0220*/  EXIT ;  /* 0x000000000000794d */ /* 0x000fea0003800000 */
.L_x_0:
[----:B------:R-:W-:-:S00]  /*0230*/  BRA `(.L_x_0) ;  /* 0xfffffffc00fc7947 */ /* 0x000fc0000383ffff */
[----:B------:R-:W-:-:S00]  /*0240*/  NOP ;  /* 0x0000000000007918 */ /* 0x000fc00000000000 */
        /* <DEDUP_REMOVED lines=11> */
.L_x_1:


//--------------------- .nv.constant0.triton_poi_fused_add_convolution_mul_9 --------------------------
	.section	.nv.constant0.triton_poi_fused_add_convolution_mul_9,"a",@progbits
	.sectionflags	@""
	.align	4
.nv.constant0.triton_poi_fused_add_convolution_mul_9:
	.zero		564
